//
// Generated by NVIDIA NVVM Compiler
//
// Compiler Build ID: CL-36424714
// Cuda compilation tools, release 13.0, V13.0.88
// Based on NVVM 20.0.0
//

.version 9.0
.target sm_100
.address_size 64

	// .globl	_Z9gemmNaivePfS_S_

.visible .entry _Z9gemmNaivePfS_S_(
	.param .u64 .ptr .align 1 _Z9gemmNaivePfS_S__param_0,
	.param .u64 .ptr .align 1 _Z9gemmNaivePfS_S__param_1,
	.param .u64 .ptr .align 1 _Z9gemmNaivePfS_S__param_2
)
{
	.reg .pred 	%p<5>;
	.reg .b32 	%r<18>;
	.reg .b32 	%f<52>;
	.reg .b64 	%rd<18>;

	ld.param.u64 	%rd5, [_Z9gemmNaivePfS_S__param_0];
	ld.param.u64 	%rd6, [_Z9gemmNaivePfS_S__param_1];
	ld.param.u64 	%rd7, [_Z9gemmNaivePfS_S__param_2];
	mov.u32 	%r8, %ntid.x;
	mov.u32 	%r9, %ctaid.x;
	mov.u32 	%r10, %tid.x;
	mad.lo.s32 	%r1, %r8, %r9, %r10;
	mov.u32 	%r11, %ntid.y;
	mov.u32 	%r12, %ctaid.y;
	mov.u32 	%r13, %tid.y;
	mad.lo.s32 	%r2, %r11, %r12, %r13;
	setp.gt.u32 	%p1, %r2, 255;
	setp.gt.s32 	%p2, %r1, 255;
	or.pred  	%p3, %p1, %p2;
	@%p3 bra 	$L__BB0_4;
	shl.b32 	%r3, %r2, 8;
	mul.wide.u32 	%rd8, %r3, 4;
	cvta.to.global.u64 	%rd9, %rd5;
	add.s64 	%rd10, %rd8, %rd9;
	add.s64 	%rd17, %rd10, 32;
	cvta.to.global.u64 	%rd11, %rd6;
	add.s64 	%rd2, %rd11, 8192;
	mov.f32 	%f51, 0f00000000;
	mov.b32 	%r17, 0;
	mov.u32 	%r16, %r1;
$L__BB0_2:
	mul.wide.s32 	%rd12, %r16, 4;
	add.s64 	%rd13, %rd2, %rd12;
	ld.global.f32 	%f4, [%rd17+-32];
	ld.global.f32 	%f5, [%rd13+-8192];
	fma.rn.f32 	%f6, %f4, %f5, %f51;
	ld.global.f32 	%f7, [%rd17+-28];
	ld.global.f32 	%f8, [%rd13+-7168];
	fma.rn.f32 	%f9, %f7, %f8, %f6;
	ld.global.f32 	%f10, [%rd17+-24];
	ld.global.f32 	%f11, [%rd13+-6144];
	fma.rn.f32 	%f12, %f10, %f11, %f9;
	ld.global.f32 	%f13, [%rd17+-20];
	ld.global.f32 	%f14, [%rd13+-5120];
	fma.rn.f32 	%f15, %f13, %f14, %f12;
	ld.global.f32 	%f16, [%rd17+-16];
	ld.global.f32 	%f17, [%rd13+-4096];
	fma.rn.f32 	%f18, %f16, %f17, %f15;
	ld.global.f32 	%f19, [%rd17+-12];
	ld.global.f32 	%f20, [%rd13+-3072];
	fma.rn.f32 	%f21, %f19, %f20, %f18;
	ld.global.f32 	%f22, [%rd17+-8];
	ld.global.f32 	%f23, [%rd13+-2048];
	fma.rn.f32 	%f24, %f22, %f23, %f21;
	ld.global.f32 	%f25, [%rd17+-4];
	ld.global.f32 	%f26, [%rd13+-1024];
	fma.rn.f32 	%f27, %f25, %f26, %f24;
	ld.global.f32 	%f28, [%rd17];
	ld.global.f32 	%f29, [%rd13];
	fma.rn.f32 	%f30, %f28, %f29, %f27;
	ld.global.f32 	%f31, [%rd17+4];
	ld.global.f32 	%f32, [%rd13+1024];
	fma.rn.f32 	%f33, %f31, %f32, %f30;
	ld.global.f32 	%f34, [%rd17+8];
	ld.global.f32 	%f35, [%rd13+2048];
	fma.rn.f32 	%f36, %f34, %f35, %f33;
	ld.global.f32 	%f37, [%rd17+12];
	ld.global.f32 	%f38, [%rd13+3072];
	fma.rn.f32 	%f39, %f37, %f38, %f36;
	ld.global.f32 	%f40, [%rd17+16];
	ld.global.f32 	%f41, [%rd13+4096];
	fma.rn.f32 	%f42, %f40, %f41, %f39;
	ld.global.f32 	%f43, [%rd17+20];
	ld.global.f32 	%f44, [%rd13+5120];
	fma.rn.f32 	%f45, %f43, %f44, %f42;
	ld.global.f32 	%f46, [%rd17+24];
	ld.global.f32 	%f47, [%rd13+6144];
	fma.rn.f32 	%f48, %f46, %f47, %f45;
	ld.global.f32 	%f49, [%rd17+28];
	ld.global.f32 	%f50, [%rd13+7168];
	fma.rn.f32 	%f51, %f49, %f50, %f48;
	add.s32 	%r17, %r17, 16;
	add.s64 	%rd17, %rd17, 64;
	add.s32 	%r16, %r16, 4096;
	setp.ne.s32 	%p4, %r17, 256;
	@%p4 bra 	$L__BB0_2;
	add.s32 	%r15, %r3, %r1;
	cvta.to.global.u64 	%rd14, %rd7;
	mul.wide.s32 	%rd15, %r15, 4;
	add.s64 	%rd16, %rd14, %rd15;
	st.global.f32 	[%rd16], %f51;
$L__BB0_4:
	ret;

}


// ===== COMPILED SASS (sm_100) =====

	.target	sm_100

	.elftype	@"ET_EXEC"


//--------------------- .note.nv.tkinfo           --------------------------
	.section	.note.nv.tkinfo,"",@"SHT_NOTE"
	.sectionflags	@"SHF_NOTE_NV_TKINFO"
	.tkinfo
        /*0018*/ 	.word	0x00000002
        /*0030*/ 	.string	""
        /*0030*/ 	.string	"ptxas"
        /*0030*/ 	.string	"Cuda compilation tools, release 13.0, V13.0.88"
        /*0030*/ 	.string	"Build cuda_13.0.r13.0/compiler.36424714_0"
        /*0030*/ 	.string	"-arch sm_100 -m 64 "



//--------------------- .note.nv.cuinfo           --------------------------
	.section	.note.nv.cuinfo,"",@"SHT_NOTE"
	.sectionflags	@"SHF_NOTE_NV_CUINFO"
        /*0018*/ 	.short	0x0002
        /*001a*/ 	.short	0x0064
        /*001c*/ 	.short	0x0082
	.zero		2


//--------------------- .nv.info                  --------------------------
	.section	.nv.info,"",@"SHT_CUDA_INFO"
	.align	4


	//----- nvinfo : EIATTR_REGCOUNT
	.align		4
        /*0000*/ 	.byte	0x04, 0x2f
        /*0002*/ 	.short	(.L_1 - .L_0)
	.align		4
.L_0:
        /*0004*/ 	.word	index@(_Z9gemmNaivePfS_S_)
        /*0008*/ 	.word	0x0000001f


	//----- nvinfo : EIATTR_FRAME_SIZE
	.align		4
.L_1:
        /*000c*/ 	.byte	0x04, 0x11
        /*000e*/ 	.short	(.L_3 - .L_2)
	.align		4
.L_2:
        /*0010*/ 	.word	index@(_Z9gemmNaivePfS_S_)
        /*0014*/ 	.word	0x00000000


	//----- nvinfo : EIATTR_MIN_STACK_SIZE
	.align		4
.L_3:
        /*0018*/ 	.byte	0x04, 0x12
        /*001a*/ 	.short	(.L_5 - .L_4)
	.align		4
.L_4:
        /*001c*/ 	.word	index@(_Z9gemmNaivePfS_S_)
        /*0020*/ 	.word	0x00000000
.L_5:


//--------------------- .nv.compat                --------------------------
	.section	.nv.compat,"",@"SHT_CUDA_COMPAT_INFO"
	.align	4
        /*0000*/ 	.byte	0x02, 0x09, 0x00, 0x00, 0x02, 0x02, 0x01, 0x00, 0x02, 0x05, 0x05, 0x00, 0x03, 0x07, 0x01, 0x01
        /*0010*/ 	.byte	0x02, 0x03, 0x00, 0x00, 0x02, 0x06, 0x01, 0x00, 0x04, 0x0b, 0x08, 0x00, 0x09, 0x00, 0x00, 0x00
        /*0020*/ 	.byte	0x00, 0x00, 0x00, 0x00


//--------------------- .nv.info._Z9gemmNaivePfS_S_ --------------------------
	.section	.nv.info._Z9gemmNaivePfS_S_,"",@"SHT_CUDA_INFO"
	.sectionflags	@""
	.align	4


	//----- nvinfo : EIATTR_CUDA_API_VERSION
	.align		4
        /*0000*/ 	.byte	0x04, 0x37
        /*0002*/ 	.short	(.L_7 - .L_6)
.L_6:
        /*0004*/ 	.word	0x00000082


	//----- nvinfo : EIATTR_KPARAM_INFO
	.align		4
.L_7:
        /*0008*/ 	.byte	0x04, 0x17
        /*000a*/ 	.short	(.L_9 - .L_8)
.L_8:
        /*000c*/ 	.word	0x00000000
        /*0010*/ 	.short	0x0002
        /*0012*/ 	.short	0x0010
        /*0014*/ 	.byte	0x00, 0xf5, 0x21, 0x00


	//----- nvinfo : EIATTR_KPARAM_INFO
	.align		4
.L_9:
        /*0018*/ 	.byte	0x04, 0x17
        /*001a*/ 	.short	(.L_11 - .L_10)
.L_10:
        /*001c*/ 	.word	0x00000000
        /*0020*/ 	.short	0x0001
        /*0022*/ 	.short	0x0008
        /*0024*/ 	.byte	0x00, 0xf5, 0x21, 0x00


	//----- nvinfo : EIATTR_KPARAM_INFO
	.align		4
.L_11:
        /*0028*/ 	.byte	0x04, 0x17
        /*002a*/ 	.short	(.L_13 - .L_12)
.L_12:
        /*002c*/ 	.word	0x00000000
        /*0030*/ 	.short	0x0000
        /*0032*/ 	.short	0x0000
        /*0034*/ 	.byte	0x00, 0xf5, 0x21, 0x00


	//----- nvinfo : EIATTR_SPARSE_MMA_MASK
	.align		4
.L_13:
        /*0038*/ 	.byte	0x03, 0x50
        /*003a*/ 	.short	0x0000


	//----- nvinfo : EIATTR_MAXREG_COUNT
	.align		4
        /*003c*/ 	.byte	0x03, 0x1b
        /*003e*/ 	.short	0x00ff


	//----- nvinfo : EIATTR_MERCURY_ISA_VERSION
	.align		4
        /*0040*/ 	.byte	0x03, 0x5f
        /*0042*/ 	.short	0x0101


	//----- nvinfo : EIATTR_VRC_CTA_INIT_COUNT
	.align		4
        /*0044*/ 	.byte	0x02, 0x4a
	.zero		1
	.zero		1


	//----- nvinfo : EIATTR_EXIT_INSTR_OFFSETS
	.align		4
        /*0048*/ 	.byte	0x04, 0x1c
        /*004a*/ 	.short	(.L_15 - .L_14)


	//   ....[0]....
.L_14:
        /*004c*/ 	.word	0x000000b0


	//   ....[1]....
        /*0050*/ 	.word	0x00000550


	//----- nvinfo : EIATTR_CBANK_PARAM_SIZE
	.align		4
.L_15:
        /*0054*/ 	.byte	0x03, 0x19
        /*0056*/ 	.short	0x0018


	//----- nvinfo : EIATTR_PARAM_CBANK
	.align		4
        /*0058*/ 	.byte	0x04, 0x0a
        /*005a*/ 	.short	(.L_17 - .L_16)
	.align		4
.L_16:
        /*005c*/ 	.word	index@(.nv.constant0._Z9gemmNaivePfS_S_)
        /*0060*/ 	.short	0x0380
        /*0062*/ 	.short	0x0018


	//----- nvinfo : EIATTR_SW_WAR
	.align		4
.L_17:
        /*0064*/ 	.byte	0x04, 0x36
        /*0066*/ 	.short	(.L_19 - .L_18)
.L_18:
        /*0068*/ 	.word	0x00000008
.L_19:


//--------------------- .nv.callgraph             --------------------------
	.section	.nv.callgraph,"",@"SHT_CUDA_CALLGRAPH"
	.align	4
	.sectionentsize	8
	.align		4
        /*0000*/ 	.word	0x00000000
	.align		4
        /*0004*/ 	.word	0xffffffff
	.align		4
        /*0008*/ 	.word	0x00000000
	.align		4
        /*000c*/ 	.word	0xfffffffe
	.align		4
        /*0010*/ 	.word	0x00000000
	.align		4
        /*0014*/ 	.word	0xfffffffd
	.align		4
        /*0018*/ 	.word	0x00000000
	.align		4
        /*001c*/ 	.word	0xfffffffc


//--------------------- .text._Z9gemmNaivePfS_S_  --------------------------
	.section	.text._Z9gemmNaivePfS_S_,"ax",@progbits
	.align	128
        .global         _Z9gemmNaivePfS_S_
        .type           _Z9gemmNaivePfS_S_,@function
        .size           _Z9gemmNaivePfS_S_,(.L_x_2 - _Z9gemmNaivePfS_S_)
        .other          _Z9gemmNaivePfS_S_,@"STO_CUDA_ENTRY STV_DEFAULT"
_Z9gemmNaivePfS_S_:
.text._Z9gemmNaivePfS_S_:
[----:B------:R-:W-:Y:S01]  /*0000*/  LDC R1, c[0x0][0x37c] ;  /* 0x0000df00ff017b82 */ /* 0x000fe20000000800 */
[----:B------:R-:W0:Y:S01]  /*0010*/  S2R R0, SR_CTAID.X ;  /* 0x0000000000007919 */ /* 0x000e220000002500 */
[----:B------:R-:W0:Y:S01]  /*0020*/  LDCU UR4, c[0x0][0x360] ;  /* 0x00006c00ff0477ac */ /* 0x000e220008000800 */
[----:B------:R-:W0:Y:S01]  /*0030*/  S2R R3, SR_TID.X ;  /* 0x0000000000037919 */ /* 0x000e220000002100 */
[----:B------:R-:W1:Y:S01]  /*0040*/  LDCU UR5, c[0x0][0x364] ;  /* 0x00006c80ff0577ac */ /* 0x000e620008000800 */
[----:B------:R-:W1:Y:S01]  /*0050*/  S2R R7, SR_CTAID.Y ;  /* 0x0000000000077919 */ /* 0x000e620000002600 */
[----:B------:R-:W1:Y:S01]  /*0060*/  S2R R2, SR_TID.Y ;  /* 0x0000000000027919 */ /* 0x000e620000002200 */
[----:B0-----:R-:W-:-:S05]  /*0070*/  IMAD R0, R0, UR4, R3 ;  /* 0x0000000400007c24 */ /* 0x001fca000f8e0203 */
[----:B------:R-:W-:Y:S01]  /*0080*/  ISETP.GT.AND P0, PT, R0, 0xff, PT ;  /* 0x000000ff0000780c */ /* 0x000fe20003f04270 */
[----:B-1----:R-:W-:-:S05]  /*0090*/  IMAD R7, R7, UR5, R2 ;  /* 0x0000000507077c24 */ /* 0x002fca000f8e0202 */
[----:B------:R-:W-:-:S13]  /*00a0*/  ISETP.GT.U32.OR P0, PT, R7, 0xff, P0 ;  /* 0x000000ff0700780c */ /* 0x000fda0000704470 */
[----:B------:R-:W-:Y:S05]  /*00b0*/  @P0 EXIT ;  /* 0x000000000000094d */ /* 0x000fea0003800000 */
[----:B------:R-:W0:Y:S01]  /*00c0*/  LDC.64 R2, c[0x0][0x380] ;  /* 0x0000e000ff027b82 */ /* 0x000e220000000a00 */
[----:B------:R-:W1:Y:S01]  /*00d0*/  LDCU.64 UR6, c[0x0][0x388] ;  /* 0x00007100ff0677ac */ /* 0x000e620008000a00 */
[----:B------:R-:W-:Y:S01]  /*00e0*/  SHF.L.U32 R7, R7, 0x8, RZ ;  /* 0x0000000807077819 */ /* 0x000fe200000006ff */
[----:B------:R-:W-:Y:S01]  /*00f0*/  HFMA2 R14, -RZ, RZ, 0, 0 ;  /* 0x00000000ff0e7431 */ /* 0x000fe200000001ff */
[----:B------:R-:W-:Y:S01]  /*0100*/  MOV R6, R0 ;  /* 0x0000000000067202 */ /* 0x000fe20000000f00 */
[----:B------:R-:W2:Y:S01]  /*0110*/  LDCU.64 UR8, c[0x0][0x358] ;  /* 0x00006b00ff0877ac */ /* 0x000ea20008000a00 */
[----:B------:R-:W-:Y:S01]  /*0120*/  UMOV UR4, URZ ;  /* 0x000000ff00047c82 */ /* 0x000fe20008000000 */
[----:B-1----:R-:W-:-:S04]  /*0130*/  UIADD3 UR5, UP0, UPT, UR6, 0x2000, URZ ;  /* 0x0000200006057890 */ /* 0x002fc8000ff1e0ff */
[----:B------:R-:W-:Y:S01]  /*0140*/  UIADD3.X UR6, UPT, UPT, URZ, UR7, URZ, UP0, !UPT ;  /* 0x00000007ff067290 */ /* 0x000fe200087fe4ff */
[----:B0-----:R-:W-:-:S03]  /*0150*/  IMAD.WIDE.U32 R2, R7, 0x4, R2 ;  /* 0x0000000407027825 */ /* 0x001fc600078e0002 */
[----:B------:R-:W-:-:S04]  /*0160*/  IADD3 R4, P0, PT, R2, 0x20, RZ ;  /* 0x0000002002047810 */ /* 0x000fc80007f1e0ff */
[----:B--2---:R-:W-:-:S09]  /*0170*/  IADD3.X R5, PT, PT, RZ, R3, RZ, P0, !PT ;  /* 0x00000003ff057210 */ /* 0x004fd200007fe4ff */
.L_x_0:
[----:B------:R-:W-:Y:S01]  /*0180*/  MOV R2, UR5 ;  /* 0x0000000500027c02 */ /* 0x000fe20008000f00 */
[----:B------:R-:W2:Y:S01]  /*0190*/  LDG.E R15, desc[UR8][R4.64+-0x20] ;  /* 0xffffe008040f7981 */ /* 0x000ea2000c1e1900 */
[----:B------:R-:W-:-:S03]  /*01a0*/  MOV R3, UR6 ;  /* 0x0000000600037c02 */ /* 0x000fc60008000f00 */
[----:B------:R-:W3:Y:S01]  /*01b0*/  LDG.E R24, desc[UR8][R4.64+-0x1c] ;  /* 0xffffe40804187981 */ /* 0x000ee2000c1e1900 */
[----:B------:R-:W-:-:S03]  /*01c0*/  IMAD.WIDE R2, R6, 0x4, R2 ;  /* 0x0000000406027825 */ /* 0x000fc600078e0202 */
[----:B------:R-:W4:Y:S04]  /*01d0*/  LDG.E R19, desc[UR8][R4.64+-0x18] ;  /* 0xffffe80804137981 */ /* 0x000f28000c1e1900 */
[----:B------:R-:W2:Y:S04]  /*01e0*/  LDG.E R16, desc[UR8][R2.64+-0x2000] ;  /* 0xffe0000802107981 */ /* 0x000ea8000c1e1900 */
[----:B------:R-:W3:Y:S04]  /*01f0*/  LDG.E R25, desc[UR8][R2.64+-0x1c00] ;  /* 0xffe4000802197981 */ /* 0x000ee8000c1e1900 */
[----:B------:R-:W4:Y:S04]  /*0200*/  LDG.E R18, desc[UR8][R2.64+-0x1800] ;  /* 0xffe8000802127981 */ /* 0x000f28000c1e1900 */
[----:B------:R-:W5:Y:S04]  /*0210*/  LDG.E R20, desc[UR8][R4.64+-0x14] ;  /* 0xffffec0804147981 */ /* 0x000f68000c1e1900 */
        /* <DEDUP_REMOVED lines=11> */
[----:B------:R-:W5:Y:S01]  /*02d0*/  LDG.E R26, desc[UR8][R4.64+0x1c] ;  /* 0x00001c08041a7981 */ /* 0x000f62000c1e1900 */
[----:B--2---:R-:W-:-:S03]  /*02e0*/  FFMA R15, R15, R16, R14 ;  /* 0x000000100f0f7223 */ /* 0x004fc6000000000e */
[----:B------:R-:W2:Y:S01]  /*02f0*/  LDG.E R16, desc[UR8][R4.64] ;  /* 0x0000000804107981 */ /* 0x000ea2000c1e1900 */
[----:B---3--:R-:W-:-:S03]  /*0300*/  FFMA R24, R24, R25, R15 ;  /* 0x0000001918187223 */ /* 0x008fc6000000000f */
[----:B------:R-:W3:Y:S01]  /*0310*/  LDG.E R14, desc[UR8][R4.64+0x4] ;  /* 0x00000408040e7981 */ /* 0x000ee2000c1e1900 */
[----:B----4-:R-:W-:-:S03]  /*0320*/  FFMA R25, R19, R18, R24 ;  /* 0x0000001213197223 */ /* 0x010fc60000000018 */
[----:B------:R-:W3:Y:S04]  /*0330*/  LDG.E R15, desc[UR8][R2.64+0x400] ;  /* 0x00040008020f7981 */ /* 0x000ee8000c1e1900 */
[----:B------:R-:W4:Y:S01]  /*0340*/  LDG.E R18, desc[UR8][R4.64+0x8] ;  /* 0x0000080804127981 */ /* 0x000f22000c1e1900 */
[----:B-----5:R-:W-:-:S03]  /*0350*/  FFMA R25, R20, R21, R25 ;  /* 0x0000001514197223 */ /* 0x020fc60000000019 */
[----:B------:R-:W4:Y:S04]  /*0360*/  LDG.E R19, desc[UR8][R2.64+0x800] ;  /* 0x0008000802137981 */ /* 0x000f28000c1e1900 */
[----:B------:R-:W5:Y:S01]  /*0370*/  LDG.E R20, desc[UR8][R4.64+0xc] ;  /* 0x00000c0804147981 */ /* 0x000f62000c1e1900 */
[----:B------:R-:W-:-:S03]  /*0380*/  FFMA R25, R22, R23, R25 ;  /* 0x0000001716197223 */ /* 0x000fc60000000019 */
[----:B------:R-:W5:Y:S04]  /*0390*/  LDG.E R21, desc[UR8][R2.64+0xc00] ;  /* 0x000c000802157981 */ /* 0x000f68000c1e1900 */
[----:B------:R-:W5:Y:S04]  /*03a0*/  LDG.E R22, desc[UR8][R4.64+0x10] ;  /* 0x0000100804167981 */ /* 0x000f68000c1e1900 */
[----:B------:R-:W5:Y:S01]  /*03b0*/  LDG.E R23, desc[UR8][R2.64+0x1000] ;  /* 0x0010000802177981 */ /* 0x000f62000c1e1900 */
[----:B------:R-:W-:-:S03]  /*03c0*/  FFMA R28, R12, R13, R25 ;  /* 0x0000000d0c1c7223 */ /* 0x000fc60000000019 */
[----:B------:R-:W5:Y:S04]  /*03d0*/  LDG.E R24, desc[UR8][R4.64+0x14] ;  /* 0x0000140804187981 */ /* 0x000f68000c1e1900 */
[----:B------:R-:W5:Y:S04]  /*03e0*/  LDG.E R25, desc[UR8][R2.64+0x1400] ;  /* 0x0014000802197981 */ /* 0x000f68000c1e1900 */
[----:B------:R0:W5:Y:S04]  /*03f0*/  LDG.E R13, desc[UR8][R4.64+0x18] ;  /* 0x00001808040d7981 */ /* 0x000168000c1e1900 */
[----:B------:R-:W5:Y:S01]  /*0400*/  LDG.E R12, desc[UR8][R2.64+0x1800] ;  /* 0x00180008020c7981 */ /* 0x000f62000c1e1900 */
[----:B------:R-:W-:-:S04]  /*0410*/  FFMA R9, R9, R8, R28 ;  /* 0x0000000809097223 */ /* 0x000fc8000000001c */
[----:B------:R-:W-:Y:S01]  /*0420*/  FFMA R9, R10, R11, R9 ;  /* 0x0000000b0a097223 */ /* 0x000fe20000000009 */
[----:B------:R-:W-:-:S04]  /*0430*/  UIADD3 UR4, UPT, UPT, UR4, 0x10, URZ ;  /* 0x0000001004047890 */ /* 0x000fc8000fffe0ff */
[----:B------:R-:W-:Y:S01]  /*0440*/  UISETP.NE.AND UP0, UPT, UR4, 0x100, UPT ;  /* 0x000001000400788c */ /* 0x000fe2000bf05270 */
[----:B0-----:R-:W-:Y:S02]  /*0450*/  IADD3 R4, P0, PT, R4, 0x40, RZ ;  /* 0x0000004004047810 */ /* 0x001fe40007f1e0ff */
[----:B------:R-:W-:Y:S02]  /*0460*/  IADD3 R6, PT, PT, R6, 0x1000, RZ ;  /* 0x0000100006067810 */ /* 0x000fe40007ffe0ff */
[----:B------:R-:W-:Y:S01]  /*0470*/  IADD3.X R5, PT, PT, RZ, R5, RZ, P0, !PT ;  /* 0x00000005ff057210 */ /* 0x000fe200007fe4ff */
[----:B--2---:R-:W-:-:S04]  /*0480*/  FFMA R9, R16, R17, R9 ;  /* 0x0000001110097223 */ /* 0x004fc80000000009 */
[----:B---3--:R-:W-:-:S04]  /*0490*/  FFMA R9, R14, R15, R9 ;  /* 0x0000000f0e097223 */ /* 0x008fc80000000009 */
[----:B----4-:R-:W-:-:S04]  /*04a0*/  FFMA R9, R18, R19, R9 ;  /* 0x0000001312097223 */ /* 0x010fc80000000009 */
[----:B-----5:R-:W-:-:S04]  /*04b0*/  FFMA R9, R20, R21, R9 ;  /* 0x0000001514097223 */ /* 0x020fc80000000009 */
[----:B------:R-:W-:-:S04]  /*04c0*/  FFMA R9, R22, R23, R9 ;  /* 0x0000001716097223 */ /* 0x000fc80000000009 */
[----:B------:R-:W-:-:S04]  /*04d0*/  FFMA R24, R24, R25, R9 ;  /* 0x0000001918187223 */ /* 0x000fc80000000009 */
[----:B------:R-:W-:-:S04]  /*04e0*/  FFMA R13, R13, R12, R24 ;  /* 0x0000000c0d0d7223 */ /* 0x000fc80000000018 */
[----:B------:R-:W-:Y:S01]  /*04f0*/  FFMA R14, R26, R27, R13 ;  /* 0x0000001b1a0e7223 */ /* 0x000fe2000000000d */
[----:B------:R-:W-:Y:S06]  /*0500*/  BRA.U UP0, `(.L_x_0) ;  /* 0xfffffffd001c7547 */ /* 0x000fec000b83ffff */
[----:B------:R-:W0:Y:S01]  /*0510*/  LDC.64 R2, c[0x0][0x390] ;  /* 0x0000e400ff027b82 */ /* 0x000e220000000a00 */
[----:B------:R-:W-:-:S05]  /*0520*/  IADD3 R7, PT, PT, R0, R7, RZ ;  /* 0x0000000700077210 */ /* 0x000fca0007ffe0ff */
[----:B0-----:R-:W-:-:S05]  /*0530*/  IMAD.WIDE R2, R7, 0x4, R2 ;  /* 0x0000000407027825 */ /* 0x001fca00078e0202 */
[----:B------:R-:W-:Y:S01]  /*0540*/  STG.E desc[UR8][R2.64], R14 ;  /* 0x0000000e02007986 */ /* 0x000fe2000c101908 */
[----:B------:R-:W-:Y:S05]  /*0550*/  EXIT ;  /* 0x000000000000794d */ /* 0x000fea0003800000 */
.L_x_1:
[----:B------:R-:W-:-:S00]  /*0560*/  BRA `(.L_x_1) ;  /* 0xfffffffc00fc7947 */ /* 0x000fc0000383ffff */
[----:B------:R-:W-:-:S00]  /*0570*/  NOP ;  /* 0x0000000000007918 */ /* 0x000fc00000000000 */
        /* <DEDUP_REMOVED lines=8> */
.L_x_2:


//--------------------- .nv.shared.reserved.0     --------------------------
	.section	.nv.shared.reserved.0,"aw",@nobits
	.weak		__nv_reservedSMEM_offset_0_alias
	.size		__nv_reservedSMEM_offset_0_alias, 0, 64
	.other		__nv_reservedSMEM_offset_0_alias,@"STO_CUDA_RESERVED_SHARED STV_DEFAULT"
__nv_reservedSMEM_offset_0_alias:
	.zero		0
	.zero		64


//--------------------- .nv.constant0._Z9gemmNaivePfS_S_ --------------------------
	.section	.nv.constant0._Z9gemmNaivePfS_S_,"a",@progbits
	.sectionflags	@""
	.align	4
.nv.constant0._Z9gemmNaivePfS_S_:
	.zero		920


//--------------------- SYMBOLS --------------------------

	.type		.nv.reservedSmem.offset0,@object
	.size		.nv.reservedSmem.offset0,0x4
